	.headerflags	@"EF_CUDA_TEXMODE_UNIFIED EF_CUDA_64BIT_ADDRESS EF_CUDA_SM80 EF_CUDA_VIRTUAL_SM(EF_CUDA_SM80)"
	.elftype	@"ET_EXEC"


//--------------------- .nv.info                  --------------------------
	.section	.nv.info,"",@"SHT_CUDA_INFO"
	.align	4


	//----- nvinfo : EIATTR_REGCOUNT
	.align		4
        /*0000*/ 	.byte	0x04, 0x2f
        /*0002*/ 	.short	(.L_4 - .L_3)
	.align		4
.L_3:
        /*0004*/ 	.word	index@(triton_)
        /*0008*/ 	.word	0x00000058


	//----- nvinfo : EIATTR_MIN_STACK_SIZE
	.align		4
.L_4:
        /*000c*/ 	.byte	0x04, 0x12
        /*000e*/ 	.short	(.L_6 - .L_5)
	.align		4
.L_5:
        /*0010*/ 	.word	index@(triton_)
        /*0014*/ 	.word	0x00000000


	//----- nvinfo : EIATTR_FRAME_SIZE
	.align		4
.L_6:
        /*0018*/ 	.byte	0x04, 0x11
        /*001a*/ 	.short	(.L_8 - .L_7)
	.align		4
.L_7:
        /*001c*/ 	.word	index@(triton_)
        /*0020*/ 	.word	0x00000000


	//----- nvinfo : EIATTR_MIN_STACK_SIZE
	.align		4
.L_8:
        /*0024*/ 	.byte	0x04, 0x12
        /*0026*/ 	.short	(.L_10 - .L_9)
	.align		4
.L_9:
        /*0028*/ 	.word	index@(triton_)
        /*002c*/ 	.word	0x00000000
.L_10:


//--------------------- .nv.info.triton_          --------------------------
	.section	.nv.info.triton_,"",@"SHT_CUDA_INFO"
	.sectionflags	@""
	.align	4


	//----- nvinfo : EIATTR_CUDA_API_VERSION
	.align		4
        /*0000*/ 	.byte	0x04, 0x37
        /*0002*/ 	.short	(.L_12 - .L_11)
.L_11:
        /*0004*/ 	.word	0x0000007c


	//----- nvinfo : EIATTR_SW2861232_WAR
	.align		4
.L_12:
        /*0008*/ 	.byte	0x01, 0x35
	.zero		2


	//----- nvinfo : EIATTR_PARAM_CBANK
	.align		4
        /*000c*/ 	.byte	0x04, 0x0a
        /*000e*/ 	.short	(.L_14 - .L_13)
	.align		4
.L_13:
        /*0010*/ 	.word	index@(.nv.constant0.triton_)
        /*0014*/ 	.short	0x0160
        /*0016*/ 	.short	0x005c


	//----- nvinfo : EIATTR_CBANK_PARAM_SIZE
	.align		4
.L_14:
        /*0018*/ 	.byte	0x03, 0x19
        /*001a*/ 	.short	0x005c


	//----- nvinfo : EIATTR_KPARAM_INFO
	.align		4
        /*001c*/ 	.byte	0x04, 0x17
        /*001e*/ 	.short	(.L_16 - .L_15)
.L_15:
        /*0020*/ 	.word	0x00000000
        /*0024*/ 	.short	0x000b
        /*0026*/ 	.short	0x0058
        /*0028*/ 	.byte	0x00, 0xf0, 0x11, 0x00


	//----- nvinfo : EIATTR_KPARAM_INFO
	.align		4
.L_16:
        /*002c*/ 	.byte	0x04, 0x17
        /*002e*/ 	.short	(.L_18 - .L_17)
.L_17:
        /*0030*/ 	.word	0x00000000
        /*0034*/ 	.short	0x000a
        /*0036*/ 	.short	0x0050
        /*0038*/ 	.byte	0x00, 0xf0, 0x21, 0x00


	//----- nvinfo : EIATTR_KPARAM_INFO
	.align		4
.L_18:
        /*003c*/ 	.byte	0x04, 0x17
        /*003e*/ 	.short	(.L_20 - .L_19)
.L_19:
        /*0040*/ 	.word	0x00000000
        /*0044*/ 	.short	0x0009
        /*0046*/ 	.short	0x0048
        /*0048*/ 	.byte	0x00, 0xf0, 0x21, 0x00


	//----- nvinfo : EIATTR_KPARAM_INFO
	.align		4
.L_20:
        /*004c*/ 	.byte	0x04, 0x17
        /*004e*/ 	.short	(.L_22 - .L_21)
.L_21:
        /*0050*/ 	.word	0x00000000
        /*0054*/ 	.short	0x0008
        /*0056*/ 	.short	0x0040
        /*0058*/ 	.byte	0x00, 0xf0, 0x21, 0x00


	//----- nvinfo : EIATTR_KPARAM_INFO
	.align		4
.L_22:
        /*005c*/ 	.byte	0x04, 0x17
        /*005e*/ 	.short	(.L_24 - .L_23)
.L_23:
        /*0060*/ 	.word	0x00000000
        /*0064*/ 	.short	0x0007
        /*0066*/ 	.short	0x0038
        /*0068*/ 	.byte	0x00, 0xf0, 0x21, 0x00


	//----- nvinfo : EIATTR_KPARAM_INFO
	.align		4
.L_24:
        /*006c*/ 	.byte	0x04, 0x17
        /*006e*/ 	.short	(.L_26 - .L_25)
.L_25:
        /*0070*/ 	.word	0x00000000
        /*0074*/ 	.short	0x0006
        /*0076*/ 	.short	0x0030
        /*0078*/ 	.byte	0x00, 0xf0, 0x21, 0x00


	//----- nvinfo : EIATTR_KPARAM_INFO
	.align		4
.L_26:
        /*007c*/ 	.byte	0x04, 0x17
        /*007e*/ 	.short	(.L_28 - .L_27)
.L_27:
        /*0080*/ 	.word	0x00000000
        /*0084*/ 	.short	0x0005
        /*0086*/ 	.short	0x0028
        /*0088*/ 	.byte	0x00, 0xf0, 0x21, 0x00


	//----- nvinfo : EIATTR_KPARAM_INFO
	.align		4
.L_28:
        /*008c*/ 	.byte	0x04, 0x17
        /*008e*/ 	.short	(.L_30 - .L_29)
.L_29:
        /*0090*/ 	.word	0x00000000
        /*0094*/ 	.short	0x0004
        /*0096*/ 	.short	0x0020
        /*0098*/ 	.byte	0x00, 0xf0, 0x21, 0x00


	//----- nvinfo : EIATTR_KPARAM_INFO
	.align		4
.L_30:
        /*009c*/ 	.byte	0x04, 0x17
        /*009e*/ 	.short	(.L_32 - .L_31)
.L_31:
        /*00a0*/ 	.word	0x00000000
        /*00a4*/ 	.short	0x0003
        /*00a6*/ 	.short	0x0018
        /*00a8*/ 	.byte	0x00, 0xf0, 0x21, 0x00


	//----- nvinfo : EIATTR_KPARAM_INFO
	.align		4
.L_32:
        /*00ac*/ 	.byte	0x04, 0x17
        /*00ae*/ 	.short	(.L_34 - .L_33)
.L_33:
        /*00b0*/ 	.word	0x00000000
        /*00b4*/ 	.short	0x0002
        /*00b6*/ 	.short	0x0010
        /*00b8*/ 	.byte	0x00, 0xf0, 0x21, 0x00


	//----- nvinfo : EIATTR_KPARAM_INFO
	.align		4
.L_34:
        /*00bc*/ 	.byte	0x04, 0x17
        /*00be*/ 	.short	(.L_36 - .L_35)
.L_35:
        /*00c0*/ 	.word	0x00000000
        /*00c4*/ 	.short	0x0001
        /*00c6*/ 	.short	0x0008
        /*00c8*/ 	.byte	0x00, 0xf0, 0x21, 0x00


	//----- nvinfo : EIATTR_KPARAM_INFO
	.align		4
.L_36:
        /*00cc*/ 	.byte	0x04, 0x17
        /*00ce*/ 	.short	(.L_38 - .L_37)
.L_37:
        /*00d0*/ 	.word	0x00000000
        /*00d4*/ 	.short	0x0000
        /*00d6*/ 	.short	0x0000
        /*00d8*/ 	.byte	0x00, 0xf0, 0x21, 0x00


	//----- nvinfo : EIATTR_MAXREG_COUNT
	.align		4
.L_38:
        /*00dc*/ 	.byte	0x03, 0x1b
        /*00de*/ 	.short	0x00ff


	//----- nvinfo : EIATTR_EXTERNS
	.align		4
        /*00e0*/ 	.byte	0x04, 0x0f
        /*00e2*/ 	.short	(.L_40 - .L_39)


	//   ....[0]....
	.align		4
.L_39:
        /*00e4*/ 	.word	index@(__assertfail)


	//----- nvinfo : EIATTR_SYSCALL_OFFSETS
	.align		4
.L_40:
        /*00e8*/ 	.byte	0x04, 0x46
        /*00ea*/ 	.short	(.L_42 - .L_41)


	//   ....[0]....
.L_41:
        /*00ec*/ 	.word	0x00000880


	//----- nvinfo : EIATTR_EXIT_INSTR_OFFSETS
	.align		4
.L_42:
        /*00f0*/ 	.byte	0x04, 0x1c
        /*00f2*/ 	.short	(.L_44 - .L_43)


	//   ....[0]....
.L_43:
        /*00f4*/ 	.word	0x00000b80


	//----- nvinfo : EIATTR_MAX_THREADS
	.align		4
.L_44:
        /*00f8*/ 	.byte	0x04, 0x05
        /*00fa*/ 	.short	(.L_46 - .L_45)
.L_45:
        /*00fc*/ 	.word	0x00000080
        /*0100*/ 	.word	0x00000001
        /*0104*/ 	.word	0x00000001


	//----- nvinfo : EIATTR_CRS_STACK_SIZE
	.align		4
.L_46:
        /*0108*/ 	.byte	0x04, 0x1e
        /*010a*/ 	.short	(.L_48 - .L_47)
.L_47:
        /*010c*/ 	.word	0x00000000
.L_48:


//--------------------- .nv.callgraph             --------------------------
	.section	.nv.callgraph,"",@"SHT_CUDA_CALLGRAPH"
	.align	4
	.sectionentsize	8
	.align		4
        /*0000*/ 	.word	0x00000000
	.align		4
        /*0004*/ 	.word	0xffffffff
	.align		4
        /*0008*/ 	.word	index@(triton_)
	.align		4
        /*000c*/ 	.word	index@(__assertfail)
	.align		4
        /*0010*/ 	.word	0x00000000
	.align		4
        /*0014*/ 	.word	0xfffffffe
	.align		4
        /*0018*/ 	.word	0x00000000
	.align		4
        /*001c*/ 	.word	0xfffffffd
	.align		4
        /*0020*/ 	.word	0x00000000
	.align		4
        /*0024*/ 	.word	0xfffffffc


//--------------------- .nv.rel.action            --------------------------
	.section	.nv.rel.action,"",@"SHT_CUDA_RELOCINFO"
	.align	8
	.sectionentsize	8
        /*0000*/ 	.byte	0x73, 0x00, 0x00, 0x00, 0x00, 0x00, 0x00, 0x00, 0x00, 0x00, 0x00, 0x11, 0x25, 0x00, 0x05, 0x36


//--------------------- .nv.constant4             --------------------------
	.section	.nv.constant4,"a",@progbits
	.align	8
	.align		8
.nv.constant4:
        /*0000*/ 	.dword	__assertfail
	.align		8
        /*0008*/ 	.dword	assertFunc_0
	.align		8
        /*0010*/ 	.dword	assertFile_0
	.align		8
        /*0018*/ 	.dword	assertMessage_0


//--------------------- .nv.constant0.triton_     --------------------------
	.section	.nv.constant0.triton_,"a",@progbits
	.sectionflags	@""
	.align	4
.nv.constant0.triton_:
	.zero		444


//--------------------- .text.triton_             --------------------------
	.section	.text.triton_,"ax",@progbits
	.sectioninfo	@"SHI_REGISTERS=88"
	.align	128
        .global         triton_
        .type           triton_,@function
        .size           triton_,(.L_x_3 - triton_)
        .other          triton_,@"STO_CUDA_ENTRY STV_DEFAULT"
triton_:
.text.triton_:
[----:B------:R-:W-:Y:S02]  /*0000*/  IMAD.MOV.U32 R1, RZ, RZ, c[0x0][0x28] ;  /* 0x00000a00ff017624 */ /* 0x000fe400078e00ff */
[----:B------:R-:W0:Y:S01]  /*0010*/  S2R R0, SR_TID.X ;  /* 0x0000000000007919 */ /* 0x000e220000002100 */
[----:B------:R-:W-:Y:S01]  /*0020*/  IMAD.MOV.U32 R27, RZ, RZ, 0x8 ;  /* 0x00000008ff1b7424 */ /* 0x000fe200078e00ff */
[----:B------:R-:W-:Y:S02]  /*0030*/  ULDC.64 UR36, c[0x0][0x118] ;  /* 0x0000460000247ab9 */ /* 0x000fe40000000a00 */
[----:B------:R-:W1:Y:S01]  /*0040*/  S2R R3, SR_CTAID.X ;  /* 0x0000000000037919 */ /* 0x000e620000002500 */
[----:B0-----:R-:W-:-:S05]  /*0050*/  IMAD.SHL.U32 R0, R0, 0x4, RZ ;  /* 0x0000000400007824 */ /* 0x001fca00078e00ff */
[----:B------:R-:W-:-:S05]  /*0060*/  LOP3.LUT R0, R0, 0x1fc, RZ, 0xc0, !PT ;  /* 0x000001fc00007812 */ /* 0x000fca00078ec0ff */
[----:B-1----:R-:W-:-:S05]  /*0070*/  IMAD R84, R3, 0x400, R0 ;  /* 0x0000040003547824 */ /* 0x002fca00078e0200 */
[----:B------:R-:W-:Y:S02]  /*0080*/  SHF.R.S32.HI R4, RZ, 0x1f, R84 ;  /* 0x0000001fff047819 */ /* 0x000fe40000011454 */
[----:B------:R-:W-:Y:S02]  /*0090*/  IADD3 R79, R84, 0x200, RZ ;  /* 0x00000200544f7810 */ /* 0x000fe40007ffe0ff */
[C---:B------:R-:W-:Y:S02]  /*00a0*/  LEA.HI R0, R4.reuse, R84, RZ, 0xe ;  /* 0x0000005404007211 */ /* 0x040fe400078f70ff */
[----:B------:R-:W-:Y:S02]  /*00b0*/  LEA.HI R23, R4, R79, RZ, 0xe ;  /* 0x0000004f04177211 */ /* 0x000fe400078f70ff */
[----:B------:R-:W-:-:S05]  /*00c0*/  SHF.R.S32.HI R22, RZ, 0xe, R0 ;  /* 0x0000000eff167819 */ /* 0x000fca0000011400 */
[----:B------:R-:W-:Y:S01]  /*00d0*/  IMAD.WIDE R2, R22, R27, c[0x0][0x160] ;  /* 0x0000580016027625 */ /* 0x000fe200078e021b */
[----:B------:R-:W-:-:S04]  /*00e0*/  SHF.R.S32.HI R24, RZ, 0xe, R23 ;  /* 0x0000000eff187819 */ /* 0x000fc80000011417 */
[----:B------:R0:W2:Y:S01]  /*00f0*/  LDG.E.EL.64 R6, [R2.64] ;  /* 0x0000002402067981 */ /* 0x0000a2000c2e1b00 */
[----:B------:R-:W-:-:S06]  /*0100*/  IMAD.WIDE R4, R24, R27, c[0x0][0x160] ;  /* 0x0000580018047625 */ /* 0x000fcc00078e021b */
[----:B------:R-:W3:Y:S01]  /*0110*/  LDG.E.EL.64 R4, [R4.64] ;  /* 0x0000002404047981 */ /* 0x000ee2000c2e1b00 */
[----:B------:R-:W-:-:S04]  /*0120*/  IMAD.WIDE R14, R24, R27, c[0x0][0x170] ;  /* 0x00005c00180e7625 */ /* 0x000fc800078e021b */
[CC--:B------:R-:W-:Y:S02]  /*0130*/  IMAD.WIDE R18, R22.reuse, R27.reuse, c[0x0][0x180] ;  /* 0x0000600016127625 */ /* 0x0c0fe400078e021b */
[----:B------:R-:W4:Y:S02]  /*0140*/  LDG.E.EL.64 R14, [R14.64] ;  /* 0x000000240e0e7981 */ /* 0x000f24000c2e1b00 */
[-C--:B------:R-:W-:Y:S02]  /*0150*/  IMAD.WIDE R12, R22, R27.reuse, c[0x0][0x170] ;  /* 0x00005c00160c7625 */ /* 0x080fe400078e021b */
[----:B------:R-:W4:Y:S04]  /*0160*/  LDG.E.EL.64 R18, [R18.64] ;  /* 0x0000002412127981 */ /* 0x000f28000c2e1b00 */
[----:B------:R1:W4:Y:S01]  /*0170*/  LDG.E.EL.64 R16, [R12.64] ;  /* 0x000000240c107981 */ /* 0x000322000c2e1b00 */
[----:B------:R-:W-:-:S05]  /*0180*/  IMAD.WIDE R20, R24, R27, c[0x0][0x180] ;  /* 0x0000600018147625 */ /* 0x000fca00078e021b */
[----:B0-----:R0:W4:Y:S01]  /*0190*/  LDG.E.EL.64 R2, [R20.64] ;  /* 0x0000002414027981 */ /* 0x001122000c2e1b00 */
[----:B------:R-:W-:-:S04]  /*01a0*/  IMAD.WIDE R8, R22, R27, c[0x0][0x190] ;  /* 0x0000640016087625 */ /* 0x000fc800078e021b */
[----:B------:R-:W-:Y:S02]  /*01b0*/  IMAD.WIDE R10, R24, R27, c[0x0][0x190] ;  /* 0x00006400180a7625 */ /* 0x000fe400078e021b */
[----:B------:R-:W4:Y:S04]  /*01c0*/  LDG.E.EL.64 R8, [R8.64] ;  /* 0x0000002408087981 */ /* 0x000f28000c2e1b00 */
[----:B------:R-:W4:Y:S01]  /*01d0*/  LDG.E.EL.64 R10, [R10.64] ;  /* 0x000000240a0a7981 */ /* 0x000f22000c2e1b00 */
[----:B-1----:R-:W-:-:S05]  /*01e0*/  LOP3.LUT R12, R23, 0xffffc000, RZ, 0xc0, !PT ;  /* 0xffffc000170c7812 */ /* 0x002fca00078ec0ff */
[----:B------:R-:W-:Y:S01]  /*01f0*/  IMAD.IADD R79, R79, 0x1, -R12 ;  /* 0x000000014f4f7824 */ /* 0x000fe200078e0a0c */
[----:B------:R-:W-:-:S04]  /*0200*/  LOP3.LUT R85, R0, 0xffffc000, RZ, 0xc0, !PT ;  /* 0xffffc00000557812 */ /* 0x000fc800078ec0ff */
[----:B------:R-:W-:Y:S02]  /*0210*/  IADD3 R85, R84, -R85, RZ ;  /* 0x8000005554557210 */ /* 0x000fe40007ffe0ff */
[----:B--2---:R-:W-:-:S04]  /*0220*/  SHF.R.U32.HI R25, RZ, 0x14, R7 ;  /* 0x00000014ff197819 */ /* 0x004fc80000011607 */
[----:B------:R-:W-:-:S04]  /*0230*/  LOP3.LUT R25, R25, 0x800, RZ, 0xc0, !PT ;  /* 0x0000080019197812 */ /* 0x000fc800078ec0ff */
[----:B------:R-:W-:Y:S02]  /*0240*/  IADD3 R25, P0, R6, R25, RZ ;  /* 0x0000001906197210 */ /* 0x000fe40007f1e0ff */
[----:B---3--:R-:W-:-:S03]  /*0250*/  SHF.R.U32.HI R13, RZ, 0x14, R5 ;  /* 0x00000014ff0d7819 */ /* 0x008fc60000011605 */
[----:B------:R-:W-:Y:S01]  /*0260*/  IMAD.X R26, RZ, RZ, R7, P0 ;  /* 0x000000ffff1a7224 */ /* 0x000fe200000e0607 */
[----:B------:R-:W-:Y:S02]  /*0270*/  LEA R6, P0, R25, c[0x0][0x168], 0x10 ;  /* 0x00005a0019067a11 */ /* 0x000fe400078080ff */
[----:B------:R-:W-:Y:S02]  /*0280*/  LOP3.LUT R13, R13, 0x800, RZ, 0xc0, !PT ;  /* 0x000008000d0d7812 */ /* 0x000fe400078ec0ff */
[----:B------:R-:W-:Y:S02]  /*0290*/  LEA.HI.X R7, R25, c[0x0][0x16c], R26, 0x10, P0 ;  /* 0x00005b0019077a11 */ /* 0x000fe400000f841a */
[----:B0-----:R-:W-:Y:S02]  /*02a0*/  IADD3 R20, P0, R4, R13, RZ ;  /* 0x0000000d04147210 */ /* 0x001fe40007f1e0ff */
[----:B----4-:R-:W-:Y:S02]  /*02b0*/  SHF.R.U32.HI R13, RZ, 0x14, R15 ;  /* 0x00000014ff0d7819 */ /* 0x010fe4000001160f */
[----:B------:R-:W-:-:S02]  /*02c0*/  SHF.R.U32.HI R21, RZ, 0x14, R17 ;  /* 0x00000014ff157819 */ /* 0x000fc40000011611 */
[----:B------:R-:W-:Y:S02]  /*02d0*/  SHF.R.U32.HI R4, RZ, 0x14, R19 ;  /* 0x00000014ff047819 */ /* 0x000fe40000011613 */
[----:B------:R-:W-:Y:S01]  /*02e0*/  LOP3.LUT R13, R13, 0x800, RZ, 0xc0, !PT ;  /* 0x000008000d0d7812 */ /* 0x000fe200078ec0ff */
[----:B------:R-:W-:Y:S01]  /*02f0*/  IMAD.X R23, RZ, RZ, R5, P0 ;  /* 0x000000ffff177224 */ /* 0x000fe200000e0605 */
[----:B------:R-:W-:Y:S02]  /*0300*/  LOP3.LUT R21, R21, 0x800, RZ, 0xc0, !PT ;  /* 0x0000080015157812 */ /* 0x000fe400078ec0ff */
[----:B------:R-:W-:Y:S02]  /*0310*/  LOP3.LUT R5, R4, 0x800, RZ, 0xc0, !PT ;  /* 0x0000080004057812 */ /* 0x000fe400078ec0ff */
[----:B------:R-:W-:Y:S02]  /*0320*/  IADD3 R14, P2, R14, R13, RZ ;  /* 0x0000000d0e0e7210 */ /* 0x000fe40007f5e0ff */
[----:B------:R-:W-:-:S02]  /*0330*/  IADD3 R16, P1, R16, R21, RZ ;  /* 0x0000001510107210 */ /* 0x000fc40007f3e0ff */
[----:B------:R-:W-:Y:S01]  /*0340*/  IADD3 R4, P3, R18, R5, RZ ;  /* 0x0000000512047210 */ /* 0x000fe20007f7e0ff */
[----:B------:R-:W-:Y:S01]  /*0350*/  IMAD.X R5, RZ, RZ, R15, P2 ;  /* 0x000000ffff057224 */ /* 0x000fe200010e060f */
[C---:B------:R-:W-:Y:S02]  /*0360*/  LEA R12, P0, R20.reuse, c[0x0][0x168], 0x10 ;  /* 0x00005a00140c7a11 */ /* 0x040fe400078080ff */
[----:B------:R-:W-:Y:S01]  /*0370*/  SHF.R.U32.HI R15, RZ, 0x14, R3 ;  /* 0x00000014ff0f7819 */ /* 0x000fe20000011603 */
[----:B------:R-:W-:Y:S01]  /*0380*/  IMAD.X R17, RZ, RZ, R17, P1 ;  /* 0x000000ffff117224 */ /* 0x000fe200008e0611 */
[----:B------:R-:W-:Y:S01]  /*0390*/  LEA.HI.X R13, R20, c[0x0][0x16c], R23, 0x10, P0 ;  /* 0x00005b00140d7a11 */ /* 0x000fe200000f8417 */
[----:B------:R-:W-:Y:S01]  /*03a0*/  IMAD.X R19, RZ, RZ, R19, P3 ;  /* 0x000000ffff137224 */ /* 0x000fe200018e0613 */
[----:B------:R-:W-:Y:S02]  /*03b0*/  LEA R52, P0, R16, c[0x0][0x178], 0x10 ;  /* 0x00005e0010347a11 */ /* 0x000fe400078080ff */
[----:B------:R-:W-:-:S02]  /*03c0*/  LEA R44, P1, R14, c[0x0][0x178], 0x10 ;  /* 0x00005e000e2c7a11 */ /* 0x000fc400078280ff */
[----:B------:R-:W-:Y:S02]  /*03d0*/  LEA R36, P2, R4, c[0x0][0x188], 0x10 ;  /* 0x0000620004247a11 */ /* 0x000fe400078480ff */
[----:B------:R-:W-:Y:S02]  /*03e0*/  LOP3.LUT R15, R15, 0x800, RZ, 0xc0, !PT ;  /* 0x000008000f0f7812 */ /* 0x000fe400078ec0ff */
[----:B------:R-:W-:Y:S02]  /*03f0*/  LEA.HI.X R53, R16, c[0x0][0x17c], R17, 0x10, P0 ;  /* 0x00005f0010357a11 */ /* 0x000fe400000f8411 */
[----:B------:R-:W-:Y:S02]  /*0400*/  LEA.HI.X R45, R14, c[0x0][0x17c], R5, 0x10, P1 ;  /* 0x00005f000e2d7a11 */ /* 0x000fe400008f8405 */
[----:B------:R-:W-:Y:S01]  /*0410*/  LEA.HI.X R37, R4, c[0x0][0x18c], R19, 0x10, P2 ;  /* 0x0000630004257a11 */ /* 0x000fe200010f8413 */
[----:B------:R-:W-:Y:S01]  /*0420*/  IMAD.WIDE R4, R22, R27, c[0x0][0x1a0] ;  /* 0x0000680016047625 */ /* 0x000fe200078e021b */
[----:B------:R-:W-:-:S03]  /*0430*/  IADD3 R20, P0, R2, R15, RZ ;  /* 0x0000000f02147210 */ /* 0x000fc60007f1e0ff */
[----:B------:R-:W-:Y:S02]  /*0440*/  IMAD.WIDE R14, R24, R27, c[0x0][0x1a0] ;  /* 0x00006800180e7625 */ /* 0x000fe400078e021b */
[----:B------:R-:W2:Y:S02]  /*0450*/  LDG.E.EL.64 R4, [R4.64] ;  /* 0x0000002404047981 */ /* 0x000ea4000c2e1b00 */
[----:B------:R-:W-:Y:S02]  /*0460*/  IMAD.X R21, RZ, RZ, R3, P0 ;  /* 0x000000ffff157224 */ /* 0x000fe400000e0603 */
[----:B------:R-:W3:Y:S01]  /*0470*/  LDG.E.EL.64 R2, [R14.64] ;  /* 0x000000240e027981 */ /* 0x000ee2000c2e1b00 */
[----:B------:R-:W-:Y:S02]  /*0480*/  SHF.R.U32.HI R19, RZ, 0x14, R9 ;  /* 0x00000014ff137819 */ /* 0x000fe40000011609 */
[----:B------:R-:W-:Y:S02]  /*0490*/  SHF.R.U32.HI R17, RZ, 0x14, R11 ;  /* 0x00000014ff117819 */ /* 0x000fe4000001160b */
[----:B------:R-:W-:-:S02]  /*04a0*/  LOP3.LUT R19, R19, 0x800, RZ, 0xc0, !PT ;  /* 0x0000080013137812 */ /* 0x000fc400078ec0ff */
[----:B------:R-:W-:Y:S02]  /*04b0*/  LOP3.LUT R17, R17, 0x800, RZ, 0xc0, !PT ;  /* 0x0000080011117812 */ /* 0x000fe400078ec0ff */
[----:B------:R-:W-:Y:S02]  /*04c0*/  IADD3 R18, P0, R8, R19, RZ ;  /* 0x0000001308127210 */ /* 0x000fe40007f1e0ff */
[----:B------:R-:W-:-:S03]  /*04d0*/  IADD3 R8, P1, R10, R17, RZ ;  /* 0x000000110a087210 */ /* 0x000fc60007f3e0ff */
[----:B------:R-:W-:Y:S01]  /*04e0*/  IMAD.X R9, RZ, RZ, R9, P0 ;  /* 0x000000ffff097224 */ /* 0x000fe200000e0609 */
[----:B------:R-:W-:Y:S01]  /*04f0*/  LEA R28, P0, R20, c[0x0][0x188], 0x10 ;  /* 0x00006200141c7a11 */ /* 0x000fe200078080ff */
[----:B------:R-:W-:Y:S01]  /*0500*/  IMAD.X R11, RZ, RZ, R11, P1 ;  /* 0x000000ffff0b7224 */ /* 0x000fe200008e060b */
[----:B------:R-:W-:Y:S02]  /*0510*/  LEA R24, P1, R18, c[0x0][0x198], 0x10 ;  /* 0x0000660012187a11 */ /* 0x000fe400078280ff */
[----:B------:R-:W-:Y:S02]  /*0520*/  LEA R16, P2, R8, c[0x0][0x198], 0x10 ;  /* 0x0000660008107a11 */ /* 0x000fe400078480ff */
[----:B------:R-:W-:Y:S02]  /*0530*/  LEA.HI.X R29, R20, c[0x0][0x18c], R21, 0x10, P0 ;  /* 0x00006300141d7a11 */ /* 0x000fe400000f8415 */
[----:B------:R-:W-:Y:S02]  /*0540*/  LEA.HI.X R25, R18, c[0x0][0x19c], R9, 0x10, P1 ;  /* 0x0000670012197a11 */ /* 0x000fe400008f8409 */
[----:B------:R-:W-:Y:S01]  /*0550*/  LEA.HI.X R17, R8, c[0x0][0x19c], R11, 0x10, P2 ;  /* 0x0000670008117a11 */ /* 0x000fe200010f840b */
[----:B------:R-:W-:-:S04]  /*0560*/  IMAD.WIDE R52, R85, 0x4, R52 ;  /* 0x0000000455347825 */ /* 0x000fc800078e0234 */
[----:B------:R-:W-:Y:S02]  /*0570*/  IMAD.WIDE R44, R79, 0x4, R44 ;  /* 0x000000044f2c7825 */ /* 0x000fe400078e022c */
[----:B------:R-:W5:Y:S02]  /*0580*/  LDG.E.128 R52, [R52.64] ;  /* 0x0000002434347981 */ /* 0x000f64000c1e1d00 */
[----:B------:R-:W-:Y:S02]  /*0590*/  IMAD.WIDE R36, R85, 0x4, R36 ;  /* 0x0000000455247825 */ /* 0x000fe400078e0224 */
[----:B------:R-:W5:Y:S02]  /*05a0*/  LDG.E.128 R44, [R44.64] ;  /* 0x000000242c2c7981 */ /* 0x000f64000c1e1d00 */
[----:B------:R-:W-:Y:S02]  /*05b0*/  IMAD.WIDE R28, R79, 0x4, R28 ;  /* 0x000000044f1c7825 */ /* 0x000fe400078e021c */
[----:B------:R-:W5:Y:S02]  /*05c0*/  LDG.E.128 R36, [R36.64] ;  /* 0x0000002424247981 */ /* 0x000f64000c1e1d00 */
[----:B------:R-:W-:-:S02]  /*05d0*/  IMAD.WIDE R24, R85, 0x4, R24 ;  /* 0x0000000455187825 */ /* 0x000fc400078e0218 */
[----:B------:R-:W5:Y:S02]  /*05e0*/  LDG.E.128 R28, [R28.64] ;  /* 0x000000241c1c7981 */ /* 0x000f64000c1e1d00 */
[----:B------:R-:W-:Y:S02]  /*05f0*/  IMAD.WIDE R16, R79, 0x4, R16 ;  /* 0x000000044f107825 */ /* 0x000fe400078e0210 */
[----:B------:R-:W5:Y:S02]  /*0600*/  LDG.E.128 R24, [R24.64] ;  /* 0x0000002418187981 */ /* 0x000f64000c1e1d00 */
[----:B------:R-:W-:Y:S02]  /*0610*/  IMAD.WIDE R6, R85, 0x4, R6 ;  /* 0x0000000455067825 */ /* 0x000fe400078e0206 */
[----:B------:R-:W5:Y:S02]  /*0620*/  LDG.E.128 R16, [R16.64] ;  /* 0x0000002410107981 */ /* 0x000f64000c1e1d00 */
[----:B------:R-:W-:-:S02]  /*0630*/  IMAD.WIDE R12, R79, 0x4, R12 ;  /* 0x000000044f0c7825 */ /* 0x000fc400078e020c */
[----:B------:R0:W5:Y:S04]  /*0640*/  LDG.E.128 R68, [R6.64] ;  /* 0x0000002406447981 */ /* 0x000168000c1e1d00 */
[----:B------:R0:W5:Y:S01]  /*0650*/  LDG.E.128 R60, [R12.64] ;  /* 0x000000240c3c7981 */ /* 0x000162000c1e1d00 */
[----:B------:R-:W-:Y:S01]  /*0660*/  BSSY B6, `(.L_x_0) ;  /* 0x0000023000067945 */ /* 0x000fe20003800000 */
[----:B------:R-:W-:Y:S02]  /*0670*/  SHF.R.S32.HI R78, RZ, 0x1f, R85 ;  /* 0x0000001fff4e7819 */ /* 0x000fe40000011455 */
[----:B------:R-:W-:Y:S02]  /*0680*/  SHF.R.S32.HI R76, RZ, 0x1f, R79 ;  /* 0x0000001fff4c7819 */ /* 0x000fe4000001144f */
[----:B--2---:R-:W-:-:S02]  /*0690*/  SHF.R.U32.HI R9, RZ, 0x14, R5 ;  /* 0x00000014ff097819 */ /* 0x004fc40000011605 */
[----:B---3--:R-:W-:Y:S02]  /*06a0*/  SHF.R.U32.HI R23, RZ, 0x14, R3 ;  /* 0x00000014ff177819 */ /* 0x008fe40000011603 */
[----:B------:R-:W-:Y:S02]  /*06b0*/  LOP3.LUT R9, R9, 0x800, RZ, 0xc0, !PT ;  /* 0x0000080009097812 */ /* 0x000fe400078ec0ff */
[----:B------:R-:W-:Y:S02]  /*06c0*/  LOP3.LUT R23, R23, 0x800, RZ, 0xc0, !PT ;  /* 0x0000080017177812 */ /* 0x000fe400078ec0ff */
[----:B------:R-:W-:Y:S02]  /*06d0*/  IADD3 R22, P1, R4, R9, RZ ;  /* 0x0000000904167210 */ /* 0x000fe40007f3e0ff */
[----:B------:R-:W-:-:S03]  /*06e0*/  IADD3 R23, P0, R2, R23, RZ ;  /* 0x0000001702177210 */ /* 0x000fc60007f1e0ff */
[----:B------:R-:W-:Y:S01]  /*06f0*/  IMAD.X R77, RZ, RZ, R5, P1 ;  /* 0x000000ffff4d7224 */ /* 0x000fe200008e0605 */
[----:B------:R-:W-:Y:S01]  /*0700*/  LOP3.LUT R0, R23, R22, RZ, 0xfc, !PT ;  /* 0x0000001617007212 */ /* 0x000fe200078efcff */
[----:B------:R-:W-:-:S03]  /*0710*/  IMAD.X R2, RZ, RZ, R3, P0 ;  /* 0x000000ffff027224 */ /* 0x000fc600000e0603 */
[----:B------:R-:W-:Y:S02]  /*0720*/  ISETP.GE.U32.AND P0, PT, R0, 0x800, PT ;  /* 0x000008000000780c */ /* 0x000fe40003f06070 */
[----:B------:R-:W-:-:S04]  /*0730*/  LOP3.LUT R0, R2, R77, RZ, 0xfc, !PT ;  /* 0x0000004d02007212 */ /* 0x000fc800078efcff */
[----:B------:R-:W-:-:S13]  /*0740*/  ISETP.GE.U32.AND.EX P0, PT, R0, RZ, PT, P0 ;  /* 0x000000ff0000720c */ /* 0x000fda0003f06100 */
[----:B------:R-:W-:Y:S05]  /*0750*/  @!P0 BRA `(.L_x_1) ;  /* 0x0000013000008947 */ /* 0x000fea0003800000 */
[----:B0-----:R-:W-:Y:S01]  /*0760*/  MOV R0, 0x0 ;  /* 0x0000000000007802 */ /* 0x001fe20000000f00 */
[----:B------:R-:W-:Y:S01]  /*0770*/  HFMA2.MMA R8, -RZ, RZ, 0, 5.0246715545654296875e-05 ;  /* 0x0000034bff087435 */ /* 0x000fe200000001ff */
[----:B------:R-:W-:Y:S02]  /*0780*/  IMAD.MOV.U32 R4, RZ, RZ, c[0x4][0x18] ;  /* 0x01000600ff047624 */ /* 0x000fe400078e00ff */
[----:B------:R0:W1:Y:S01]  /*0790*/  LDC.64 R14, c[0x4][R0] ;  /* 0x01000000000e7b82 */ /* 0x0000620000000a00 */
[----:B------:R-:W-:Y:S02]  /*07a0*/  IMAD.MOV.U32 R5, RZ, RZ, c[0x4][0x1c] ;  /* 0x01000700ff057624 */ /* 0x000fe400078e00ff */
[----:B------:R-:W-:Y:S02]  /*07b0*/  IMAD.MOV.U32 R6, RZ, RZ, c[0x4][0x10] ;  /* 0x01000400ff067624 */ /* 0x000fe400078e00ff */
[----:B------:R-:W-:Y:S02]  /*07c0*/  IMAD.MOV.U32 R7, RZ, RZ, c[0x4][0x14] ;  /* 0x01000500ff077624 */ /* 0x000fe400078e00ff */
[----:B------:R-:W-:-:S02]  /*07d0*/  IMAD.MOV.U32 R10, RZ, RZ, c[0x4][0x8] ;  /* 0x01000200ff0a7624 */ /* 0x000fc400078e00ff */
[----:B------:R-:W-:Y:S02]  /*07e0*/  IMAD.MOV.U32 R11, RZ, RZ, c[0x4][0xc] ;  /* 0x01000300ff0b7624 */ /* 0x000fe400078e00ff */
[----:B------:R-:W-:Y:S02]  /*07f0*/  IMAD.MOV.U32 R12, RZ, RZ, 0x1 ;  /* 0x00000001ff0c7424 */ /* 0x000fe400078e00ff */
[----:B------:R-:W-:Y:S02]  /*0800*/  IMAD.MOV.U32 R13, RZ, RZ, RZ ;  /* 0x000000ffff0d7224 */ /* 0x000fe400078e00ff */
[----:B0-----:R-:W-:-:S05]  /*0810*/  LEPC R20 ;  /* 0x000000000014734e */ /* 0x001fca0000000000 */
[----:B------:R-:W-:Y:S02]  /*0820*/  MOV R3, 0x890 ;  /* 0x0000089000037802 */ /* 0x000fe40000000f00 */
[----:B------:R-:W-:Y:S02]  /*0830*/  MOV R0, 0x810 ;  /* 0x0000081000007802 */ /* 0x000fe40000000f00 */
[----:B------:R-:W-:Y:S02]  /*0840*/  MOV R9, 0x0 ;  /* 0x0000000000097802 */ /* 0x000fe40000000f00 */
[----:B------:R-:W-:-:S02]  /*0850*/  MOV R32, 0x0 ;  /* 0x0000000000207802 */ /* 0x000fc40000000f00 */
[----:B------:R-:W-:-:S04]  /*0860*/  IADD3 R20, P0, P1, -R0, R3, R20 ;  /* 0x0000000300147210 */ /* 0x000fc8000791e114 */
[----:B------:R-:W-:-:S04]  /*0870*/  IADD3.X R21, ~R32, R9, R21, P0, P1 ;  /* 0x0000000920157210 */ /* 0x000fc800007e2515 */
[----:B-1---5:R-:W-:Y:S05]  /*0880*/  CALL.ABS.NOINC R14 ;  /* 0x000000000e007343 */ /* 0x022fea0003c00000 */
.L_x_1:
[----:B0-----:R-:W-:Y:S05]  /*0890*/  BSYNC B6 ;  /* 0x0000000000067941 */ /* 0x001fea0003800000 */
.L_x_0:
[C---:B------:R-:W-:Y:S02]  /*08a0*/  LEA R8, P0, R22.reuse, c[0x0][0x1a8], 0x10 ;  /* 0x00006a0016087a11 */ /* 0x040fe400078080ff */
[C---:B------:R-:W-:Y:S02]  /*08b0*/  LEA R4, P1, R23.reuse, c[0x0][0x1a8], 0x10 ;  /* 0x00006a0017047a11 */ /* 0x040fe400078280ff */
[----:B------:R-:W-:Y:S02]  /*08c0*/  LEA.HI.X R22, R22, c[0x0][0x1ac], R77, 0x10, P0 ;  /* 0x00006b0016167a11 */ /* 0x000fe400000f844d */
[----:B------:R-:W-:Y:S02]  /*08d0*/  LEA.HI.X R2, R23, c[0x0][0x1ac], R2, 0x10, P1 ;  /* 0x00006b0017027a11 */ /* 0x000fe400008f8402 */
[----:B------:R-:W-:Y:S02]  /*08e0*/  LEA R8, P0, R85, R8, 0x2 ;  /* 0x0000000855087211 */ /* 0x000fe400078010ff */
[----:B------:R-:W-:-:S02]  /*08f0*/  LEA R4, P1, R79, R4, 0x2 ;  /* 0x000000044f047211 */ /* 0x000fc400078210ff */
[----:B------:R-:W-:Y:S02]  /*0900*/  LEA.HI.X R9, R85, R22, R78, 0x2, P0 ;  /* 0x0000001655097211 */ /* 0x000fe400000f144e */
[----:B------:R-:W-:-:S04]  /*0910*/  LEA.HI.X R5, R79, R2, R76, 0x2, P1 ;  /* 0x000000024f057211 */ /* 0x000fc800008f144c */
[----:B------:R-:W2:Y:S04]  /*0920*/  LDG.E.128 R8, [R8.64] ;  /* 0x0000002408087981 */ /* 0x000ea8000c1e1d00 */
[----:B------:R-:W3:Y:S01]  /*0930*/  LDG.E.128 R4, [R4.64] ;  /* 0x0000002404047981 */ /* 0x000ee2000c1e1d00 */
[----:B-----5:R-:W-:Y:S02]  /*0940*/  FADD R0, R63, R47 ;  /* 0x0000002f3f007221 */ /* 0x020fe40000000000 */
[----:B------:R-:W-:Y:S02]  /*0950*/  FADD R3, R62, R46 ;  /* 0x0000002e3e037221 */ /* 0x000fe40000000000 */
[----:B------:R-:W-:Y:S02]  /*0960*/  FADD R2, R61, R45 ;  /* 0x0000002d3d027221 */ /* 0x000fe40000000000 */
[----:B------:R-:W-:-:S02]  /*0970*/  FADD R13, R60, R44 ;  /* 0x0000002c3c0d7221 */ /* 0x000fc40000000000 */
[----:B------:R-:W-:Y:S02]  /*0980*/  FADD R12, R71, R55 ;  /* 0x00000037470c7221 */ /* 0x000fe40000000000 */
[----:B------:R-:W-:Y:S02]  /*0990*/  FADD R15, R70, R54 ;  /* 0x00000036460f7221 */ /* 0x000fe40000000000 */
[----:B------:R-:W-:Y:S02]  /*09a0*/  FADD R14, R69, R53 ;  /* 0x00000035450e7221 */ /* 0x000fe40000000000 */
        /* <DEDUP_REMOVED lines=17> */
[----:B------:R-:W-:-:S04]  /*0ac0*/  IMAD.MOV.U32 R85, RZ, RZ, 0x4 ;  /* 0x00000004ff557424 */ /* 0x000fc800078e00ff */
[----:B------:R-:W-:-:S04]  /*0ad0*/  IMAD.WIDE R84, R84, R85, c[0x0][0x1b0] ;  /* 0x00006c0054547625 */ /* 0x000fc800078e0255 */
[----:B--2---:R-:W-:Y:S02]  /*0ae0*/  FADD R8, R21, R8 ;  /* 0x0000000815087221 */ /* 0x004fe40000000000 */
[----:B------:R-:W-:Y:S02]  /*0af0*/  FADD R9, R14, R9 ;  /* 0x000000090e097221 */ /* 0x000fe40000000000 */
[----:B------:R-:W-:Y:S02]  /*0b00*/  FADD R10, R15, R10 ;  /* 0x0000000a0f0a7221 */ /* 0x000fe40000000000 */
[----:B------:R-:W-:Y:S02]  /*0b10*/  FADD R11, R12, R11 ;  /* 0x0000000b0c0b7221 */ /* 0x000fe40000000000 */
[----:B---3--:R-:W-:Y:S02]  /*0b20*/  FADD R4, R13, R4 ;  /* 0x000000040d047221 */ /* 0x008fe40000000000 */
[----:B------:R-:W-:Y:S01]  /*0b30*/  FADD R5, R2, R5 ;  /* 0x0000000502057221 */ /* 0x000fe20000000000 */
[----:B------:R-:W-:Y:S01]  /*0b40*/  STG.E.128 [R84.64], R8 ;  /* 0x0000000854007986 */ /* 0x000fe2000c101d24 */
[----:B------:R-:W-:-:S02]  /*0b50*/  FADD R6, R3, R6 ;  /* 0x0000000603067221 */ /* 0x000fc40000000000 */
[----:B------:R-:W-:-:S05]  /*0b60*/  FADD R7, R0, R7 ;  /* 0x0000000700077221 */ /* 0x000fca0000000000 */
[----:B------:R-:W-:Y:S01]  /*0b70*/  STG.E.128 [R84.64+0x800], R4 ;  /* 0x0008000454007986 */ /* 0x000fe2000c101d24 */
[----:B------:R-:W-:Y:S05]  /*0b80*/  EXIT ;  /* 0x000000000000794d */ /* 0x000fea0003800000 */
.L_x_2:
[----:B------:R-:W-:-:S00]  /*0b90*/  BRA `(.L_x_2) ;  /* 0xfffffff000007947 */ /* 0x000fc0000383ffff */
[----:B------:R-:W-:-:S00]  /*0ba0*/  NOP ;  /* 0x0000000000007918 */ /* 0x000fc00000000000 */
        /* <DEDUP_REMOVED lines=13> */
.L_x_3:


//--------------------- .nv.global.init           --------------------------
	.section	.nv.global.init,"aw",@progbits
.nv.global.init:
	.type		assertFunc_0,@object
	.size		assertFunc_0,(assertMessage_0 - assertFunc_0)
assertFunc_0:
        /*0000*/ 	.byte	0x5f, 0x63, 0x61, 0x6c, 0x6c, 0x5f, 0x77, 0x69, 0x74, 0x68, 0x5f, 0x66, 0x72, 0x61, 0x6d, 0x65
        /*0010*/ 	.byte	0x73, 0x5f, 0x72, 0x65, 0x6d, 0x6f, 0x76, 0x65, 0x64
	.type		assertMessage_0,@object
	.size		assertMessage_0,(assertFile_0 - assertMessage_0)
assertMessage_0:
        /*0019*/ 	.byte	0x69, 0x6e, 0x64, 0x65, 0x78, 0x20, 0x6f, 0x75, 0x74, 0x20, 0x6f, 0x66, 0x20, 0x62, 0x6f, 0x75
        /*0029*/ 	.byte	0x6e, 0x64, 0x73, 0x3a, 0x20, 0x30, 0x20, 0x3c, 0x3d, 0x20, 0x74, 0x6d, 0x70, 0x32, 0x36, 0x20
        /*0039*/ 	.byte	0x3c, 0x20, 0x32, 0x30, 0x34, 0x38
	.type		assertFile_0,@object
	.size		assertFile_0,(.L_1 - assertFile_0)
assertFile_0:
        /*003f*/ 	.byte	0x3c, 0x66, 0x72, 0x6f, 0x7a, 0x65, 0x6e, 0x20, 0x69, 0x6d, 0x70, 0x6f, 0x72, 0x74, 0x6c, 0x69
        /*004f*/ 	.byte	0x62, 0x2e, 0x5f, 0x62, 0x6f, 0x6f, 0x74, 0x73, 0x74, 0x72, 0x61, 0x70, 0x5f, 0x65, 0x78, 0x74
        /*005f*/ 	.byte	0x65, 0x72, 0x6e, 0x61, 0x6c, 0x3e
.L_1:


//--------------------- SYMBOLS --------------------------

	.type		__assertfail,@function
